






.version 3.0
.target sm_20
.address_size 64

.file	1 "/tmp/tmpxft_00011dfe_00000000-19_scalarProd.compute_20.cpp3.i"
.file	2 "scalarProd_kernel.cu"
.file	3 "/usr/local/cuda/nvvm/ci_include.h"


.entry _Z13scalarProdGPUPfS_S_ii(
.param .u64 _Z13scalarProdGPUPfS_S_ii_param_0,
.param .u64 _Z13scalarProdGPUPfS_S_ii_param_1,
.param .u64 _Z13scalarProdGPUPfS_S_ii_param_2,
.param .u32 _Z13scalarProdGPUPfS_S_ii_param_3,
.param .u32 _Z13scalarProdGPUPfS_S_ii_param_4
)
{
.reg .f32 %f<13>;
.reg .pred %p<11>;
.reg .s32 %r<42>;
.reg .s64 %rl<21>;

	.shared .align 4 .b8 __cuda_local_var_40846_35_non_const_accumResult[4096];

ld.param.u64 %rl4, [_Z13scalarProdGPUPfS_S_ii_param_1];
ld.param.u64 %rl5, [_Z13scalarProdGPUPfS_S_ii_param_2];
ld.param.u32 %r1, [_Z13scalarProdGPUPfS_S_ii_param_3];
cvta.to.global.u64 %rl2, %rl5;
cvta.to.global.u64 %rl3, %rl4;
.loc 2 49 1
mov.u32 %r35, %ctaid.x;
.loc 2 49 1
setp.ge.s32 %p2, %r35, %r1;
@%p2 bra BB0_17;

.loc 2 59 1
mov.u32 %r4, %tid.x;
.loc 2 59 25
mov.u32 %r5, %ntid.x;
.loc 2 78 1
setp.eq.s32 %p1, %r4, 0;

BB0_2:
ld.param.u32 %r34, [_Z13scalarProdGPUPfS_S_ii_param_4];
.loc 3 294 5
mul24.lo.s32 %r7, %r34, %r35;
.loc 2 51 1
add.s32 %r8, %r7, %r34;
.loc 2 59 1
mov.u32 %r22, %tid.x;
.loc 2 59 1
setp.gt.s32 %p3, %r22, 1023;
@%p3 bra BB0_9;

mov.u32 %r41, %r4;

BB0_4:
.loc 2 62 1
add.s32 %r36, %r41, %r7;
.loc 2 62 1
setp.lt.s32 %p4, %r36, %r8;
@%p4 bra BB0_6;

mov.f32 %f12, 0f00000000;
bra.uni BB0_8;

BB0_6:
mov.f32 %f12, 0f00000000;

BB0_7:
.loc 2 63 1
mul.wide.s32 %rl6, %r36, 4;
add.s64 %rl7, %rl3, %rl6;
add.s64 %rl8, %rl2, %rl6;
ld.global.f32 %f6, [%rl8];
ld.global.f32 %f7, [%rl7];
fma.rn.f32 %f12, %f7, %f6, %f12;
.loc 2 62 63
add.s32 %r36, %r36, 1024;
.loc 2 62 1
setp.lt.s32 %p5, %r36, %r8;
@%p5 bra BB0_7;

BB0_8:
mul.wide.s32 %rl9, %r41, 4;
mov.u64 %rl10, __cuda_local_var_40846_35_non_const_accumResult;
add.s64 %rl11, %rl10, %rl9;
.loc 2 65 1
st.shared.f32 [%rl11], %f12;
.loc 2 59 25
add.s32 %r41, %r5, %r41;
.loc 2 59 1
setp.lt.s32 %p6, %r41, 1024;
@%p6 bra BB0_4;

BB0_9:
mov.u32 %r38, 512;
mov.u32 %r37, 0;

BB0_10:
.loc 2 73 1
bar.sync 0;
.loc 2 74 1
setp.ge.s32 %p7, %r4, %r38;
@%p7 bra BB0_13;

mov.u32 %r40, %r4;

BB0_12:
mov.u32 %r16, %r40;
.loc 2 75 1
add.s32 %r28, %r16, %r38;
mul.wide.s32 %rl12, %r28, 4;
mov.u64 %rl13, __cuda_local_var_40846_35_non_const_accumResult;
add.s64 %rl14, %rl13, %rl12;
mul.wide.s32 %rl15, %r16, 4;
add.s64 %rl16, %rl13, %rl15;
.loc 2 75 1
ld.shared.f32 %f8, [%rl16];
ld.shared.f32 %f9, [%rl14];
add.f32 %f10, %f8, %f9;
st.shared.f32 [%rl16], %f10;
.loc 2 74 27
add.s32 %r17, %r5, %r16;
.loc 2 74 1
setp.lt.s32 %p8, %r17, %r38;
mov.u32 %r40, %r17;
.loc 2 74 1
@%p8 bra BB0_12;

BB0_13:
.loc 2 72 22
shr.s32 %r38, %r38, 1;
add.s32 %r37, %r37, 1;
.loc 2 49 25
mov.u32 %r20, %nctaid.x;
.loc 2 72 1
setp.ne.s32 %p9, %r37, 10;
@%p9 bra BB0_10;

.loc 2 78 1
@!%p1 bra BB0_16;

.loc 2 78 1
ld.shared.f32 %f11, [__cuda_local_var_40846_35_non_const_accumResult];
ld.param.u64 %rl20, [_Z13scalarProdGPUPfS_S_ii_param_0];
cvta.to.global.u64 %rl17, %rl20;
.loc 2 78 1
mul.wide.s32 %rl18, %r35, 4;
add.s64 %rl19, %rl17, %rl18;
st.global.f32 [%rl19], %f11;

BB0_16:
.loc 2 49 25
add.s32 %r35, %r20, %r35;
ld.param.u32 %r33, [_Z13scalarProdGPUPfS_S_ii_param_3];
.loc 2 49 1
setp.lt.s32 %p10, %r35, %r33;
@%p10 bra BB0_2;

BB0_17:
.loc 2 80 2
ret;
}





// ===== COMPILED SASS (sm_100) =====

	.target	sm_100

	.elftype	@"ET_EXEC"


//--------------------- .note.nv.tkinfo           --------------------------
	.section	.note.nv.tkinfo,"",@"SHT_NOTE"
	.sectionflags	@"SHF_NOTE_NV_TKINFO"
	.tkinfo
        /*0018*/ 	.word	0x00000002
        /*0030*/ 	.string	""
        /*0030*/ 	.string	"ptxas"
        /*0030*/ 	.string	"Cuda compilation tools, release 13.0, V13.0.88"
        /*0030*/ 	.string	"Build cuda_13.0.r13.0/compiler.36424714_0"
        /*0030*/ 	.string	"-arch sm_100 "



//--------------------- .note.nv.cuinfo           --------------------------
	.section	.note.nv.cuinfo,"",@"SHT_NOTE"
	.sectionflags	@"SHF_NOTE_NV_CUINFO"
        /*0018*/ 	.short	0x0002
        /*001a*/ 	.short	0x0014
        /*001c*/ 	.short	0x0082
	.zero		2


//--------------------- .nv.info                  --------------------------
	.section	.nv.info,"",@"SHT_CUDA_INFO"
	.align	4


	//----- nvinfo : EIATTR_REGCOUNT
	.align		4
        /*0000*/ 	.byte	0x04, 0x2f
        /*0002*/ 	.short	(.L_1 - .L_0)
	.align		4
.L_0:
        /*0004*/ 	.word	index@(_Z13scalarProdGPUPfS_S_ii)
        /*0008*/ 	.word	0x0000001c


	//----- nvinfo : EIATTR_FRAME_SIZE
	.align		4
.L_1:
        /*000c*/ 	.byte	0x04, 0x11
        /*000e*/ 	.short	(.L_3 - .L_2)
	.align		4
.L_2:
        /*0010*/ 	.word	index@(_Z13scalarProdGPUPfS_S_ii)
        /*0014*/ 	.word	0x00000000


	//----- nvinfo : EIATTR_MIN_STACK_SIZE
	.align		4
.L_3:
        /*0018*/ 	.byte	0x04, 0x12
        /*001a*/ 	.short	(.L_5 - .L_4)
	.align		4
.L_4:
        /*001c*/ 	.word	index@(_Z13scalarProdGPUPfS_S_ii)
        /*0020*/ 	.word	0x00000000
.L_5:


//--------------------- .nv.compat                --------------------------
	.section	.nv.compat,"",@"SHT_CUDA_COMPAT_INFO"
	.align	4
        /*0000*/ 	.byte	0x02, 0x09, 0x00, 0x00, 0x02, 0x02, 0x01, 0x00, 0x02, 0x05, 0x05, 0x00, 0x03, 0x07, 0x01, 0x01
        /*0010*/ 	.byte	0x02, 0x03, 0x00, 0x00, 0x02, 0x06, 0x01, 0x00, 0x04, 0x0b, 0x08, 0x00, 0x09, 0x00, 0x00, 0x00
        /*0020*/ 	.byte	0x00, 0x00, 0x00, 0x00


//--------------------- .nv.info._Z13scalarProdGPUPfS_S_ii --------------------------
	.section	.nv.info._Z13scalarProdGPUPfS_S_ii,"",@"SHT_CUDA_INFO"
	.sectionflags	@""
	.align	4


	//----- nvinfo : EIATTR_CUDA_API_VERSION
	.align		4
        /*0000*/ 	.byte	0x04, 0x37
        /*0002*/ 	.short	(.L_7 - .L_6)
.L_6:
        /*0004*/ 	.word	0x00000082


	//----- nvinfo : EIATTR_KPARAM_INFO
	.align		4
.L_7:
        /*0008*/ 	.byte	0x04, 0x17
        /*000a*/ 	.short	(.L_9 - .L_8)
.L_8:
        /*000c*/ 	.word	0x00000000
        /*0010*/ 	.short	0x0004
        /*0012*/ 	.short	0x001c
        /*0014*/ 	.byte	0x00, 0xf0, 0x11, 0x00


	//----- nvinfo : EIATTR_KPARAM_INFO
	.align		4
.L_9:
        /*0018*/ 	.byte	0x04, 0x17
        /*001a*/ 	.short	(.L_11 - .L_10)
.L_10:
        /*001c*/ 	.word	0x00000000
        /*0020*/ 	.short	0x0003
        /*0022*/ 	.short	0x0018
        /*0024*/ 	.byte	0x00, 0xf0, 0x11, 0x00


	//----- nvinfo : EIATTR_KPARAM_INFO
	.align		4
.L_11:
        /*0028*/ 	.byte	0x04, 0x17
        /*002a*/ 	.short	(.L_13 - .L_12)
.L_12:
        /*002c*/ 	.word	0x00000000
        /*0030*/ 	.short	0x0002
        /*0032*/ 	.short	0x0010
        /*0034*/ 	.byte	0x00, 0xf0, 0x21, 0x00


	//----- nvinfo : EIATTR_KPARAM_INFO
	.align		4
.L_13:
        /*0038*/ 	.byte	0x04, 0x17
        /*003a*/ 	.short	(.L_15 - .L_14)
.L_14:
        /*003c*/ 	.word	0x00000000
        /*0040*/ 	.short	0x0001
        /*0042*/ 	.short	0x0008
        /*0044*/ 	.byte	0x00, 0xf0, 0x21, 0x00


	//----- nvinfo : EIATTR_KPARAM_INFO
	.align		4
.L_15:
        /*0048*/ 	.byte	0x04, 0x17
        /*004a*/ 	.short	(.L_17 - .L_16)
.L_16:
        /*004c*/ 	.word	0x00000000
        /*0050*/ 	.short	0x0000
        /*0052*/ 	.short	0x0000
        /*0054*/ 	.byte	0x00, 0xf0, 0x21, 0x00


	//----- nvinfo : EIATTR_SPARSE_MMA_MASK
	.align		4
.L_17:
        /*0058*/ 	.byte	0x03, 0x50
        /*005a*/ 	.short	0x0000


	//----- nvinfo : EIATTR_MAXREG_COUNT
	.align		4
        /*005c*/ 	.byte	0x03, 0x1b
        /*005e*/ 	.short	0x00ff


	//----- nvinfo : EIATTR_NUM_BARRIERS
	.align		4
        /*0060*/ 	.byte	0x02, 0x4c
        /*0062*/ 	.byte	0x01
	.zero		1


	//----- nvinfo : EIATTR_MERCURY_ISA_VERSION
	.align		4
        /*0064*/ 	.byte	0x03, 0x5f
        /*0066*/ 	.short	0x0101


	//----- nvinfo : EIATTR_VRC_CTA_INIT_COUNT
	.align		4
        /*0068*/ 	.byte	0x02, 0x4a
	.zero		1
	.zero		1


	//----- nvinfo : EIATTR_EXIT_INSTR_OFFSETS
	.align		4
        /*006c*/ 	.byte	0x04, 0x1c
        /*006e*/ 	.short	(.L_19 - .L_18)


	//   ....[0]....
.L_18:
        /*0070*/ 	.word	0x00000040


	//   ....[1]....
        /*0074*/ 	.word	0x000008a0


	//----- nvinfo : EIATTR_CRS_STACK_SIZE
	.align		4
.L_19:
        /*0078*/ 	.byte	0x04, 0x1e
        /*007a*/ 	.short	(.L_21 - .L_20)
.L_20:
        /*007c*/ 	.word	0x00000000


	//----- nvinfo : EIATTR_CBANK_PARAM_SIZE
	.align		4
.L_21:
        /*0080*/ 	.byte	0x03, 0x19
        /*0082*/ 	.short	0x0020


	//----- nvinfo : EIATTR_PARAM_CBANK
	.align		4
        /*0084*/ 	.byte	0x04, 0x0a
        /*0086*/ 	.short	(.L_23 - .L_22)
	.align		4
.L_22:
        /*0088*/ 	.word	index@(.nv.constant0._Z13scalarProdGPUPfS_S_ii)
        /*008c*/ 	.short	0x0380
        /*008e*/ 	.short	0x0020


	//----- nvinfo : EIATTR_SW_WAR
	.align		4
.L_23:
        /*0090*/ 	.byte	0x04, 0x36
        /*0092*/ 	.short	(.L_25 - .L_24)
.L_24:
        /*0094*/ 	.word	0x00000008
.L_25:


//--------------------- .nv.callgraph             --------------------------
	.section	.nv.callgraph,"",@"SHT_CUDA_CALLGRAPH"
	.align	4
	.sectionentsize	8
	.align		4
        /*0000*/ 	.word	0x00000000
	.align		4
        /*0004*/ 	.word	0xffffffff
	.align		4
        /*0008*/ 	.word	0x00000000
	.align		4
        /*000c*/ 	.word	0xfffffffe
	.align		4
        /*0010*/ 	.word	0x00000000
	.align		4
        /*0014*/ 	.word	0xfffffffd
	.align		4
        /*0018*/ 	.word	0x00000000
	.align		4
        /*001c*/ 	.word	0xfffffffc


//--------------------- .text._Z13scalarProdGPUPfS_S_ii --------------------------
	.section	.text._Z13scalarProdGPUPfS_S_ii,"ax",@progbits
	.align	128
.text._Z13scalarProdGPUPfS_S_ii:
        .type           _Z13scalarProdGPUPfS_S_ii,@function
        .size           _Z13scalarProdGPUPfS_S_ii,(.L_x_16 - _Z13scalarProdGPUPfS_S_ii)
        .other          _Z13scalarProdGPUPfS_S_ii,@"STO_CUDA_ENTRY STV_DEFAULT"
_Z13scalarProdGPUPfS_S_ii:
[----:B------:R-:W-:Y:S08]  /*0000*/  LDC R1, c[0x0][0x37c] ;  /* 0x0000df00ff017b82 */ /* 0x000ff00000000800 */
[----:B------:R-:W0:Y:S08]  /*0010*/  S2UR UR4, SR_CTAID.X ;  /* 0x00000000000479c3 */ /* 0x000e300000002500 */
[----:B------:R-:W0:Y:S02]  /*0020*/  LDC R0, c[0x0][0x398] ;  /* 0x0000e600ff007b82 */ /* 0x000e240000000800 */
[----:B0-----:R-:W-:-:S13]  /*0030*/  ISETP.LE.AND P0, PT, R0, UR4, PT ;  /* 0x0000000400007c0c */ /* 0x001fda000bf03270 */
[----:B------:R-:W-:Y:S05]  /*0040*/  @P0 EXIT ;  /* 0x000000000000094d */ /* 0x000fea0003800000 */
[----:B------:R-:W0:Y:S01]  /*0050*/  S2R R0, SR_TID.X ;  /* 0x0000000000007919 */ /* 0x000e220000002100 */
[----:B------:R-:W1:Y:S01]  /*0060*/  LDCU UR6, c[0x0][0x360] ;  /* 0x00006c00ff0677ac */ /* 0x000e620008000800 */
[----:B------:R-:W2:Y:S01]  /*0070*/  LDCU.64 UR8, c[0x0][0x358] ;  /* 0x00006b00ff0877ac */ /* 0x000ea20008000a00 */
[----:B0-----:R-:W-:Y:S02]  /*0080*/  ISETP.NE.AND P1, PT, R0, RZ, PT ;  /* 0x000000ff0000720c */ /* 0x001fe40003f25270 */
[----:B-12---:R-:W-:-:S11]  /*0090*/  MOV R0, UR4 ;  /* 0x0000000400007c02 */ /* 0x006fd60008000f00 */
.L_x_14:
[----:B------:R-:W0:Y:S01]  /*00a0*/  S2R R14, SR_TID.X ;  /* 0x00000000000e7919 */ /* 0x000e220000002100 */
[----:B------:R-:W1:Y:S01]  /*00b0*/  LDCU UR7, c[0x0][0x39c] ;  /* 0x00007380ff0777ac */ /* 0x000e620008000800 */
[----:B------:R-:W-:Y:S01]  /*00c0*/  SGXT R16, R0, 0x18 ;  /* 0x000000180010781a */ /* 0x000fe20000000200 */
[----:B------:R-:W-:Y:S01]  /*00d0*/  BSSY.RECONVERGENT B1, `(.L_x_0) ;  /* 0x0000057000017945 */ /* 0x000fe20003800200 */
[----:B-1----:R-:W-:-:S06]  /*00e0*/  USGXT UR4, UR7, 0x18 ;  /* 0x000000180704789a */ /* 0x002fcc0008000200 */
[----:B------:R-:W-:Y:S01]  /*00f0*/  IMAD R16, R16, UR4, RZ ;  /* 0x0000000410107c24 */ /* 0x000fe2000f8e02ff */
[----:B0-----:R-:W-:-:S13]  /*0100*/  ISETP.GT.AND P0, PT, R14, 0x3ff, PT ;  /* 0x000003ff0e00780c */ /* 0x001fda0003f04270 */
[----:B------:R-:W-:Y:S05]  /*0110*/  @P0 BRA `(.L_x_1) ;  /* 0x0000000400480947 */ /* 0x000fea0003800000 */
[----:B------:R-:W-:Y:S01]  /*0120*/  VIADD R18, R16, UR7 ;  /* 0x0000000710127c36 */ /* 0x000fe20008000000 */
[----:B------:R-:W-:-:S07]  /*0130*/  MOV R17, R14 ;  /* 0x0000000e00117202 */ /* 0x000fce0000000f00 */
.L_x_9:
[----:B------:R-:W-:Y:S01]  /*0140*/  IMAD.IADD R15, R16, 0x1, R17 ;  /* 0x00000001100f7824 */ /* 0x000fe200078e0211 */
[----:B------:R-:W-:Y:S04]  /*0150*/  BSSY.RECONVERGENT B0, `(.L_x_2) ;  /* 0x0000046000007945 */ /* 0x000fe80003800200 */
[----:B------:R-:W-:-:S13]  /*0160*/  ISETP.GE.AND P0, PT, R15, R18, PT ;  /* 0x000000120f00720c */ /* 0x000fda0003f06270 */
[----:B------:R-:W-:Y:S01]  /*0170*/  @P0 MOV R19, RZ ;  /* 0x000000ff00130202 */ /* 0x000fe20000000f00 */
[----:B------:R-:W-:Y:S06]  /*0180*/  @P0 BRA `(.L_x_3) ;  /* 0x0000000400080947 */ /* 0x000fec0003800000 */
[----:B------:R-:W-:Y:S01]  /*0190*/  IMAD.IADD R2, R18, 0x1, -R15 ;  /* 0x0000000112027824 */ /* 0x000fe200078e0a0f */
[----:B------:R-:W-:Y:S01]  /*01a0*/  BSSY.RECONVERGENT B2, `(.L_x_4) ;  /* 0x0000023000027945 */ /* 0x000fe20003800200 */
[----:B------:R-:W-:Y:S01]  /*01b0*/  HFMA2 R19, -RZ, RZ, 0, 0 ;  /* 0x00000000ff137431 */ /* 0x000fe200000001ff */
[----:B------:R-:W-:Y:S02]  /*01c0*/  PLOP3.LUT P0, PT, PT, PT, PT, 0x80, 0x8 ;  /* 0x000000000008781c */ /* 0x000fe40003f0f070 */
[----:B------:R-:W-:-:S13]  /*01d0*/  ISETP.GT.AND P2, PT, R2, 0xc00, PT ;  /* 0x00000c000200780c */ /* 0x000fda0003f44270 */
[----:B------:R-:W-:Y:S05]  /*01e0*/  @!P2 BRA `(.L_x_5) ;  /* 0x000000000078a947 */ /* 0x000fea0003800000 */
[----:B------:R-:W-:Y:S01]  /*01f0*/  PLOP3.LUT P0, PT, PT, PT, PT, 0x8, 0x80 ;  /* 0x000000000080781c */ /* 0x000fe20003f0e170 */
[----:B------:R-:W-:-:S12]  /*0200*/  VIADD R20, R18, 0xfffff400 ;  /* 0xfffff40012147836 */ /* 0x000fd80000000000 */
.L_x_6:
[----:B------:R-:W0:Y:S01]  /*0210*/  LDC.64 R4, c[0x0][0x388] ;  /* 0x0000e200ff047b82 */ /* 0x000e220000000a00 */
[C---:B------:R-:W-:Y:S01]  /*0220*/  IADD3 R7, PT, PT, R15.reuse, 0x400, RZ ;  /* 0x000004000f077810 */ /* 0x040fe20007ffe0ff */
[----:B------:R-:W-:-:S06]  /*0230*/  VIADD R11, R15, 0x800 ;  /* 0x000008000f0b7836 */ /* 0x000fcc0000000000 */
[----:B------:R-:W1:Y:S01]  /*0240*/  LDC.64 R2, c[0x0][0x390] ;  /* 0x0000e400ff027b82 */ /* 0x000e620000000a00 */
[C---:B------:R-:W-:Y:S01]  /*0250*/  IADD3 R21, PT, PT, R15.reuse, 0xc00, RZ ;  /* 0x00000c000f157810 */ /* 0x040fe20007ffe0ff */
[----:B0-----:R-:W-:-:S04]  /*0260*/  IMAD.WIDE R22, R15, 0x4, R4 ;  /* 0x000000040f167825 */ /* 0x001fc800078e0204 */
[----:B------:R-:W-:Y:S02]  /*0270*/  IMAD.WIDE R12, R7, 0x4, R4 ;  /* 0x00000004070c7825 */ /* 0x000fe400078e0204 */
[----:B------:R-:W2:Y:S02]  /*0280*/  LDG.E R22, desc[UR8][R22.64] ;  /* 0x0000000816167981 */ /* 0x000ea4000c1e1900 */
[--C-:B-1----:R-:W-:Y:S02]  /*0290*/  IMAD.WIDE R24, R15, 0x4, R2.reuse ;  /* 0x000000040f187825 */ /* 0x102fe400078e0202 */
[----:B------:R-:W3:Y:S02]  /*02a0*/  LDG.E R12, desc[UR8][R12.64] ;  /* 0x000000080c0c7981 */ /* 0x000ee4000c1e1900 */
[----:B------:R-:W-:Y:S02]  /*02b0*/  IMAD.WIDE R6, R7, 0x4, R2 ;  /* 0x0000000407067825 */ /* 0x000fe400078e0202 */
[----:B------:R-:W2:Y:S02]  /*02c0*/  LDG.E R24, desc[UR8][R24.64] ;  /* 0x0000000818187981 */ /* 0x000ea4000c1e1900 */
[----:B------:R-:W-:-:S02]  /*02d0*/  IMAD.WIDE R8, R11, 0x4, R4 ;  /* 0x000000040b087825 */ /* 0x000fc400078e0204 */
[----:B------:R-:W3:Y:S02]  /*02e0*/  LDG.E R7, desc[UR8][R6.64] ;  /* 0x0000000806077981 */ /* 0x000ee4000c1e1900 */
[----:B------:R-:W-:Y:S02]  /*02f0*/  IMAD.WIDE R10, R11, 0x4, R2 ;  /* 0x000000040b0a7825 */ /* 0x000fe400078e0202 */
[----:B------:R-:W4:Y:S02]  /*0300*/  LDG.E R8, desc[UR8][R8.64] ;  /* 0x0000000808087981 */ /* 0x000f24000c1e1900 */
[C---:B------:R-:W-:Y:S02]  /*0310*/  IMAD.WIDE R4, R21.reuse, 0x4, R4 ;  /* 0x0000000415047825 */ /* 0x040fe400078e0204 */
[----:B------:R-:W4:Y:S02]  /*0320*/  LDG.E R11, desc[UR8][R10.64] ;  /* 0x000000080a0b7981 */ /* 0x000f24000c1e1900 */
[----:B------:R-:W-:-:S02]  /*0330*/  IMAD.WIDE R2, R21, 0x4, R2 ;  /* 0x0000000415027825 */ /* 0x000fc400078e0202 */
[----:B------:R-:W5:Y:S04]  /*0340*/  LDG.E R4, desc[UR8][R4.64] ;  /* 0x0000000804047981 */ /* 0x000f68000c1e1900 */
[----:B------:R-:W5:Y:S01]  /*0350*/  LDG.E R3, desc[UR8][R2.64] ;  /* 0x0000000802037981 */ /* 0x000f62000c1e1900 */
[----:B------:R-:W-:-:S05]  /*0360*/  VIADD R15, R15, 0x1000 ;  /* 0x000010000f0f7836 */ /* 0x000fca0000000000 */
[----:B------:R-:W-:Y:S01]  /*0370*/  ISETP.GE.AND P2, PT, R15, R20, PT ;  /* 0x000000140f00720c */ /* 0x000fe20003f46270 */
[----:B--2---:R-:W-:-:S04]  /*0380*/  FFMA R22, R24, R22, R19 ;  /* 0x0000001618167223 */ /* 0x004fc80000000013 */
[----:B---3--:R-:W-:-:S04]  /*0390*/  FFMA R12, R7, R12, R22 ;  /* 0x0000000c070c7223 */ /* 0x008fc80000000016 */
[----:B----4-:R-:W-:-:S04]  /*03a0*/  FFMA R12, R11, R8, R12 ;  /* 0x000000080b0c7223 */ /* 0x010fc8000000000c */
[----:B-----5:R-:W-:Y:S01]  /*03b0*/  FFMA R19, R3, R4, R12 ;  /* 0x0000000403137223 */ /* 0x020fe2000000000c */
[----:B------:R-:W-:Y:S06]  /*03c0*/  @!P2 BRA `(.L_x_6) ;  /* 0xfffffffc0090a947 */ /* 0x000fec000383ffff */
.L_x_5:
[----:B------:R-:W-:Y:S05]  /*03d0*/  BSYNC.RECONVERGENT B2 ;  /* 0x0000000000027941 */ /* 0x000fea0003800200 */
.L_x_4:
[----:B------:R-:W-:Y:S01]  /*03e0*/  IADD3 R2, PT, PT, R18, -R15, RZ ;  /* 0x8000000f12027210 */ /* 0x000fe20007ffe0ff */
[----:B------:R-:W-:Y:S03]  /*03f0*/  BSSY.RECONVERGENT B2, `(.L_x_7) ;  /* 0x0000012000027945 */ /* 0x000fe60003800200 */
[----:B------:R-:W-:-:S13]  /*0400*/  ISETP.GT.AND P2, PT, R2, 0x400, PT ;  /* 0x000004000200780c */ /* 0x000fda0003f44270 */
[----:B------:R-:W-:Y:S05]  /*0410*/  @!P2 BRA `(.L_x_8) ;  /* 0x00000000003ca947 */ /* 0x000fea0003800000 */
[----:B------:R-:W0:Y:S01]  /*0420*/  LDC.64 R4, c[0x0][0x388] ;  /* 0x0000e200ff047b82 */ /* 0x000e220000000a00 */
[----:B------:R-:W-:-:S07]  /*0430*/  VIADD R11, R15, 0x400 ;  /* 0x000004000f0b7836 */ /* 0x000fce0000000000 */
[----:B------:R-:W1:Y:S01]  /*0440*/  LDC.64 R8, c[0x0][0x390] ;  /* 0x0000e400ff087b82 */ /* 0x000e620000000a00 */
[----:B0-----:R-:W-:-:S04]  /*0450*/  IMAD.WIDE R6, R15, 0x4, R4 ;  /* 0x000000040f067825 */ /* 0x001fc800078e0204 */
[----:B------:R-:W-:Y:S02]  /*0460*/  IMAD.WIDE R4, R11, 0x4, R4 ;  /* 0x000000040b047825 */ /* 0x000fe400078e0204 */
[----:B------:R-:W2:Y:S02]  /*0470*/  LDG.E R6, desc[UR8][R6.64] ;  /* 0x0000000806067981 */ /* 0x000ea4000c1e1900 */
[--C-:B-1----:R-:W-:Y:S02]  /*0480*/  IMAD.WIDE R2, R15, 0x4, R8.reuse ;  /* 0x000000040f027825 */ /* 0x102fe400078e0208 */
[----:B------:R-:W3:Y:S02]  /*0490*/  LDG.E R4, desc[UR8][R4.64] ;  /* 0x0000000804047981 */ /* 0x000ee4000c1e1900 */
[----:B------:R-:W-:Y:S02]  /*04a0*/  IMAD.WIDE R8, R11, 0x4, R8 ;  /* 0x000000040b087825 */ /* 0x000fe400078e0208 */
[----:B------:R-:W2:Y:S04]  /*04b0*/  LDG.E R2, desc[UR8][R2.64] ;  /* 0x0000000802027981 */ /* 0x000ea8000c1e1900 */
[----:B------:R-:W3:Y:S01]  /*04c0*/  LDG.E R8, desc[UR8][R8.64] ;  /* 0x0000000808087981 */ /* 0x000ee2000c1e1900 */
[----:B------:R-:W-:-:S02]  /*04d0*/  PLOP3.LUT P0, PT, PT, PT, PT, 0x8, 0x80 ;  /* 0x000000000080781c */ /* 0x000fc40003f0e170 */
[----:B------:R-:W-:Y:S01]  /*04e0*/  IADD3 R15, PT, PT, R15, 0x800, RZ ;  /* 0x000008000f0f7810 */ /* 0x000fe20007ffe0ff */
[----:B--2---:R-:W-:-:S04]  /*04f0*/  FFMA R19, R2, R6, R19 ;  /* 0x0000000602137223 */ /* 0x004fc80000000013 */
[----:B---3--:R-:W-:-:S07]  /*0500*/  FFMA R19, R8, R4, R19 ;  /* 0x0000000408137223 */ /* 0x008fce0000000013 */
.L_x_8:
[----:B------:R-:W-:Y:S05]  /*0510*/  BSYNC.RECONVERGENT B2 ;  /* 0x0000000000027941 */ /* 0x000fea0003800200 */
.L_x_7:
[----:B------:R-:W-:-:S13]  /*0520*/  ISETP.LT.OR P0, PT, R15, R18, P0 ;  /* 0x000000120f00720c */ /* 0x000fda0000701670 */
[----:B------:R-:W-:Y:S05]  /*0530*/  @!P0 BRA `(.L_x_3) ;  /* 0x00000000001c8947 */ /* 0x000fea0003800000 */
[----:B------:R-:W0:Y:S08]  /*0540*/  LDC.64 R2, c[0x0][0x388] ;  /* 0x0000e200ff027b82 */ /* 0x000e300000000a00 */
[----:B------:R-:W1:Y:S01]  /*0550*/  LDC.64 R4, c[0x0][0x390] ;  /* 0x0000e400ff047b82 */ /* 0x000e620000000a00 */
[----:B0-----:R-:W-:-:S06]  /*0560*/  IMAD.WIDE R2, R15, 0x4, R2 ;  /* 0x000000040f027825 */ /* 0x001fcc00078e0202 */
[----:B------:R-:W2:Y:S01]  /*0570*/  LDG.E R2, desc[UR8][R2.64] ;  /* 0x0000000802027981 */ /* 0x000ea2000c1e1900 */
[----:B-1----:R-:W-:-:S06]  /*0580*/  IMAD.WIDE R4, R15, 0x4, R4 ;  /* 0x000000040f047825 */ /* 0x002fcc00078e0204 */
[----:B------:R-:W2:Y:S02]  /*0590*/  LDG.E R4, desc[UR8][R4.64] ;  /* 0x0000000804047981 */ /* 0x000ea4000c1e1900 */
[----:B--2---:R-:W-:-:S07]  /*05a0*/  FFMA R19, R4, R2, R19 ;  /* 0x0000000204137223 */ /* 0x004fce0000000013 */
.L_x_3:
[----:B------:R-:W-:Y:S05]  /*05b0*/  BSYNC.RECONVERGENT B0 ;  /* 0x0000000000007941 */ /* 0x000fea0003800200 */
.L_x_2:
[----:B------:R-:W0:Y:S01]  /*05c0*/  S2UR UR5, SR_CgaCtaId ;  /* 0x00000000000579c3 */ /* 0x000e220000008800 */
[----:B------:R-:W-:Y:S02]  /*05d0*/  UMOV UR4, 0x400 ;  /* 0x0000040000047882 */ /* 0x000fe40000000000 */
[----:B0-----:R-:W-:-:S06]  /*05e0*/  ULEA UR4, UR5, UR4, 0x18 ;  /* 0x0000000405047291 */ /* 0x001fcc000f8ec0ff */
[C---:B------:R-:W-:Y:S02]  /*05f0*/  LEA R2, R17.reuse, UR4, 0x2 ;  /* 0x0000000411027c11 */ /* 0x040fe4000f8e10ff */
[----:B------:R-:W-:-:S03]  /*0600*/  IADD3 R17, PT, PT, R17, UR6, RZ ;  /* 0x0000000611117c10 */ /* 0x000fc6000fffe0ff */
[----:B------:R0:W-:Y:S01]  /*0610*/  STS [R2], R19 ;  /* 0x0000001302007388 */ /* 0x0001e20000000800 */
[----:B------:R-:W-:-:S13]  /*0620*/  ISETP.GE.AND P0, PT, R17, 0x400, PT ;  /* 0x000004001100780c */ /* 0x000fda0003f06270 */
[----:B0-----:R-:W-:Y:S05]  /*0630*/  @!P0 BRA `(.L_x_9) ;  /* 0xfffffff800c08947 */ /* 0x001fea000383ffff */
.L_x_1:
[----:B------:R-:W-:Y:S05]  /*0640*/  BSYNC.RECONVERGENT B1 ;  /* 0x0000000000017941 */ /* 0x000fea0003800200 */
.L_x_0:
[----:B------:R-:W-:Y:S01]  /*0650*/  UMOV UR5, 0x200 ;  /* 0x0000020000057882 */ /* 0x000fe20000000000 */
[----:B------:R-:W-:-:S05]  /*0660*/  UMOV UR4, URZ ;  /* 0x000000ff00047c82 */ /* 0x000fca0008000000 */
.L_x_13:
[----:B0-----:R-:W0:Y:S08]  /*0670*/  LDC R7, c[0x0][0x370] ;  /* 0x0000dc00ff077b82 */ /* 0x001e300000000800 */
[----:B------:R-:W-:Y:S01]  /*0680*/  BAR.SYNC.DEFER_BLOCKING 0x0 ;  /* 0x0000000000007b1d */ /* 0x000fe20000010000 */
[----:B------:R-:W-:Y:S01]  /*0690*/  ISETP.GE.AND P0, PT, R14, UR5, PT ;  /* 0x000000050e007c0c */ /* 0x000fe2000bf06270 */
[----:B------:R-:W-:-:S04]  /*06a0*/  UIADD3 UR4, UPT, UPT, UR4, 0x1, URZ ;  /* 0x0000000104047890 */ /* 0x000fc8000fffe0ff */
[----:B------:R-:W-:Y:S01]  /*06b0*/  UISETP.NE.AND UP0, UPT, UR4, 0xa, UPT ;  /* 0x0000000a0400788c */ /* 0x000fe2000bf05270 */
[----:B------:R-:W-:Y:S07]  /*06c0*/  BSSY.RECONVERGENT B0, `(.L_x_10) ;  /* 0x0000010000007945 */ /* 0x000fee0003800200 */
[----:B-1----:R-:W-:Y:S05]  /*06d0*/  @P0 BRA `(.L_x_11) ;  /* 0x0000000000380947 */ /* 0x002fea0003800000 */
[----:B------:R-:W1:Y:S01]  /*06e0*/  S2R R4, SR_CgaCtaId ;  /* 0x0000000000047919 */ /* 0x000e620000008800 */
[----:B------:R-:W-:Y:S01]  /*06f0*/  MOV R3, 0x400 ;  /* 0x0000040000037802 */ /* 0x000fe20000000f00 */
[----:B------:R-:W-:-:S03]  /*0700*/  IMAD.MOV.U32 R2, RZ, RZ, R14 ;  /* 0x000000ffff027224 */ /* 0x000fc600078e000e */
[----:B-1----:R-:W-:-:S07]  /*0710*/  LEA R8, R4, R3, 0x18 ;  /* 0x0000000304087211 */ /* 0x002fce00078ec0ff */
.L_x_12:
[C---:B------:R-:W-:Y:S02]  /*0720*/  IADD3 R3, PT, PT, R2.reuse, UR5, RZ ;  /* 0x0000000502037c10 */ /* 0x040fe4000fffe0ff */
[C---:B-1----:R-:W-:Y:S02]  /*0730*/  LEA R4, R2.reuse, R8, 0x2 ;  /* 0x0000000802047211 */ /* 0x042fe400078e10ff */
[----:B------:R-:W-:Y:S01]  /*0740*/  IADD3 R2, PT, PT, R2, UR6, RZ ;  /* 0x0000000602027c10 */ /* 0x000fe2000fffe0ff */
[----:B------:R-:W-:Y:S02]  /*0750*/  IMAD R3, R3, 0x4, R8 ;  /* 0x0000000403037824 */ /* 0x000fe400078e0208 */
[----:B------:R-:W-:Y:S01]  /*0760*/  LDS R5, [R4] ;  /* 0x0000000004057984 */ /* 0x000fe20000000800 */
[----:B------:R-:W-:-:S03]  /*0770*/  ISETP.GE.AND P0, PT, R2, UR5, PT ;  /* 0x0000000502007c0c */ /* 0x000fc6000bf06270 */
[----:B------:R-:W1:Y:S02]  /*0780*/  LDS R6, [R3] ;  /* 0x0000000003067984 */ /* 0x000e640000000800 */
[----:B-1----:R-:W-:-:S05]  /*0790*/  FADD R5, R5, R6 ;  /* 0x0000000605057221 */ /* 0x002fca0000000000 */
[----:B------:R1:W-:Y:S03]  /*07a0*/  STS [R4], R5 ;  /* 0x0000000504007388 */ /* 0x0003e60000000800 */
[----:B------:R-:W-:Y:S05]  /*07b0*/  @!P0 BRA `(.L_x_12) ;  /* 0xfffffffc00d88947 */ /* 0x000fea000383ffff */
.L_x_11:
[----:B------:R-:W-:Y:S05]  /*07c0*/  BSYNC.RECONVERGENT B0 ;  /* 0x0000000000007941 */ /* 0x000fea0003800200 */
.L_x_10:
[----:B------:R-:W-:Y:S01]  /*07d0*/  USHF.R.S32.HI UR5, URZ, 0x1, UR5 ;  /* 0x00000001ff057899 */ /* 0x000fe20008011405 */
[----:B------:R-:W-:Y:S11]  /*07e0*/  BRA.U UP0, `(.L_x_13) ;  /* 0xfffffffd00a07547 */ /* 0x000ff6000b83ffff */
[----:B------:R-:W1:Y:S01]  /*07f0*/  @!P1 S2R R3, SR_CgaCtaId ;  /* 0x0000000000039919 */ /* 0x000e620000008800 */
[----:B------:R-:W-:Y:S01]  /*0800*/  @!P1 MOV R2, 0x400 ;  /* 0x0000040000029802 */ /* 0x000fe20000000f00 */
[----:B------:R-:W2:Y:S03]  /*0810*/  LDCU UR4, c[0x0][0x398] ;  /* 0x00007300ff0477ac */ /* 0x000ea60008000800 */
[----:B-1----:R-:W-:Y:S02]  /*0820*/  @!P1 LEA R5, R3, R2, 0x18 ;  /* 0x0000000203059211 */ /* 0x002fe400078ec0ff */
[----:B------:R-:W1:Y:S04]  /*0830*/  @!P1 LDC.64 R2, c[0x0][0x380] ;  /* 0x0000e000ff029b82 */ /* 0x000e680000000a00 */
[----:B------:R-:W3:Y:S01]  /*0840*/  @!P1 LDS R5, [R5] ;  /* 0x0000000005059984 */ /* 0x000ee20000000800 */
[----:B-1----:R-:W-:Y:S01]  /*0850*/  @!P1 IMAD.WIDE R2, R0, 0x4, R2 ;  /* 0x0000000400029825 */ /* 0x002fe200078e0202 */
[----:B0-----:R-:W-:-:S04]  /*0860*/  IADD3 R0, PT, PT, R7, R0, RZ ;  /* 0x0000000007007210 */ /* 0x001fc80007ffe0ff */
[----:B--2---:R-:W-:Y:S01]  /*0870*/  ISETP.GE.AND P0, PT, R0, UR4, PT ;  /* 0x0000000400007c0c */ /* 0x004fe2000bf06270 */
[----:B---3--:R0:W-:-:S12]  /*0880*/  @!P1 STG.E desc[UR8][R2.64], R5 ;  /* 0x0000000502009986 */ /* 0x0081d8000c101908 */
[----:B0-----:R-:W-:Y:S05]  /*0890*/  @!P0 BRA `(.L_x_14) ;  /* 0xfffffff800008947 */ /* 0x001fea000383ffff */
[----:B------:R-:W-:Y:S05]  /*08a0*/  EXIT ;  /* 0x000000000000794d */ /* 0x000fea0003800000 */
.L_x_15:
[----:B------:R-:W-:-:S00]  /*08b0*/  BRA `(.L_x_15) ;  /* 0xfffffffc00fc7947 */ /* 0x000fc0000383ffff */
[----:B------:R-:W-:-:S00]  /*08c0*/  NOP ;  /* 0x0000000000007918 */ /* 0x000fc00000000000 */
        /* <DEDUP_REMOVED lines=11> */
.L_x_16:


//--------------------- .nv.shared._Z13scalarProdGPUPfS_S_ii --------------------------
	.section	.nv.shared._Z13scalarProdGPUPfS_S_ii,"aw",@nobits
	.sectionflags	@""
	.align	4
.nv.shared._Z13scalarProdGPUPfS_S_ii:
	.zero		5120


//--------------------- .nv.shared.reserved.0     --------------------------
	.section	.nv.shared.reserved.0,"aw",@nobits
	.weak		__nv_reservedSMEM_offset_0_alias
	.size		__nv_reservedSMEM_offset_0_alias, 0, 64
	.other		__nv_reservedSMEM_offset_0_alias,@"STO_CUDA_RESERVED_SHARED STV_DEFAULT"
__nv_reservedSMEM_offset_0_alias:
	.zero		0
	.zero		64


//--------------------- .nv.constant0._Z13scalarProdGPUPfS_S_ii --------------------------
	.section	.nv.constant0._Z13scalarProdGPUPfS_S_ii,"a",@progbits
	.sectionflags	@""
	.align	4
.nv.constant0._Z13scalarProdGPUPfS_S_ii:
	.zero		928


//--------------------- SYMBOLS --------------------------

	.type		.nv.reservedSmem.offset0,@object
	.size		.nv.reservedSmem.offset0,0x4
	.type		.nv.reservedSmem.cap,@object
	.size		.nv.reservedSmem.cap,0x4
